//
// Generated by NVIDIA NVVM Compiler
//
// Compiler Build ID: CL-36424714
// Cuda compilation tools, release 13.0, V13.0.88
// Based on NVVM 20.0.0
//

.version 9.0
.target sm_100
.address_size 64

	// .globl	_Z12sieve_kernelPcxxPii

.visible .entry _Z12sieve_kernelPcxxPii(
	.param .u64 .ptr .align 1 _Z12sieve_kernelPcxxPii_param_0,
	.param .u64 _Z12sieve_kernelPcxxPii_param_1,
	.param .u64 _Z12sieve_kernelPcxxPii_param_2,
	.param .u64 .ptr .align 1 _Z12sieve_kernelPcxxPii_param_3,
	.param .u32 _Z12sieve_kernelPcxxPii_param_4
)
{
	.reg .pred 	%p<16>;
	.reg .b16 	%rs<9>;
	.reg .b32 	%r<17>;
	.reg .b64 	%rd<36>;

	ld.param.u64 	%rd16, [_Z12sieve_kernelPcxxPii_param_0];
	ld.param.u64 	%rd13, [_Z12sieve_kernelPcxxPii_param_1];
	ld.param.u64 	%rd14, [_Z12sieve_kernelPcxxPii_param_2];
	ld.param.u64 	%rd15, [_Z12sieve_kernelPcxxPii_param_3];
	ld.param.u32 	%r3, [_Z12sieve_kernelPcxxPii_param_4];
	cvta.to.global.u64 	%rd1, %rd16;
	mov.u32 	%r4, %ctaid.x;
	mov.u32 	%r5, %ntid.x;
	mov.u32 	%r6, %tid.x;
	mad.lo.s32 	%r7, %r4, %r5, %r6;
	cvt.u64.u32 	%rd17, %r7;
	mov.u32 	%r8, %nctaid.x;
	mul.lo.s32 	%r9, %r5, %r8;
	cvt.u64.u32 	%rd2, %r9;
	add.s64 	%rd33, %rd13, %rd17;
	setp.gt.s64 	%p1, %rd33, %rd14;
	@%p1 bra 	$L__BB0_18;
	setp.gt.s32 	%p2, %r3, 0;
	@%p2 bra 	$L__BB0_2;
	bra.uni 	$L__BB0_14;
$L__BB0_2:
	cvta.to.global.u64 	%rd4, %rd15;
$L__BB0_3:
	and.b64  	%rd23, %rd33, 1;
	setp.eq.b64 	%p7, %rd23, 1;
	not.pred 	%p8, %p7;
	setp.gt.s64 	%p9, %rd33, 2;
	and.pred  	%p10, %p9, %p8;
	@%p10 bra 	$L__BB0_12;
	mov.b32 	%r16, 0;
	cvt.u32.u64 	%r14, %rd33;
$L__BB0_5:
	mul.wide.u32 	%rd24, %r16, 4;
	add.s64 	%rd25, %rd4, %rd24;
	ld.global.u32 	%r11, [%rd25];
	cvt.s64.s32 	%rd6, %r11;
	mul.lo.s32 	%r12, %r11, %r11;
	cvt.u64.u32 	%rd26, %r12;
	setp.lt.s64 	%p11, %rd33, %rd26;
	mov.b16 	%rs4, 1;
	mov.u16 	%rs8, %rs4;
	@%p11 bra 	$L__BB0_11;
	or.b64  	%rd27, %rd33, %rd6;
	and.b64  	%rd28, %rd27, -4294967296;
	setp.ne.s64 	%p12, %rd28, 0;
	@%p12 bra 	$L__BB0_8;
	cvt.u32.u64 	%r13, %rd6;
	rem.u32 	%r15, %r14, %r13;
	cvt.u64.u32 	%rd34, %r15;
	bra.uni 	$L__BB0_9;
$L__BB0_8:
	rem.s64 	%rd34, %rd33, %rd6;
$L__BB0_9:
	setp.eq.s64 	%p13, %rd34, 0;
	mov.b16 	%rs8, 0;
	@%p13 bra 	$L__BB0_11;
	add.s32 	%r16, %r16, 1;
	setp.eq.s32 	%p14, %r16, %r3;
	mov.u16 	%rs8, %rs4;
	@%p14 bra 	$L__BB0_11;
	bra.uni 	$L__BB0_5;
$L__BB0_11:
	sub.s64 	%rd29, %rd33, %rd13;
	add.s64 	%rd30, %rd1, %rd29;
	st.global.u8 	[%rd30], %rs8;
	bra.uni 	$L__BB0_13;
$L__BB0_12:
	sub.s64 	%rd31, %rd33, %rd13;
	add.s64 	%rd32, %rd1, %rd31;
	mov.b16 	%rs7, 0;
	st.global.u8 	[%rd32], %rs7;
$L__BB0_13:
	add.s64 	%rd33, %rd33, %rd2;
	setp.gt.s64 	%p15, %rd33, %rd14;
	@%p15 bra 	$L__BB0_18;
	bra.uni 	$L__BB0_3;
$L__BB0_14:
	and.b64  	%rd18, %rd33, 1;
	setp.eq.b64 	%p3, %rd18, 1;
	setp.lt.s64 	%p4, %rd33, 3;
	or.pred  	%p5, %p4, %p3;
	@%p5 bra 	$L__BB0_16;
	sub.s64 	%rd21, %rd33, %rd13;
	add.s64 	%rd22, %rd1, %rd21;
	mov.b16 	%rs3, 0;
	st.global.u8 	[%rd22], %rs3;
	bra.uni 	$L__BB0_17;
$L__BB0_16:
	sub.s64 	%rd19, %rd33, %rd13;
	add.s64 	%rd20, %rd1, %rd19;
	mov.b16 	%rs2, 1;
	st.global.u8 	[%rd20], %rs2;
$L__BB0_17:
	add.s64 	%rd33, %rd33, %rd2;
	setp.le.s64 	%p6, %rd33, %rd14;
	@%p6 bra 	$L__BB0_14;
$L__BB0_18:
	ret;

}


// ===== COMPILED SASS (sm_100) =====

	.target	sm_100

	.elftype	@"ET_EXEC"


//--------------------- .note.nv.tkinfo           --------------------------
	.section	.note.nv.tkinfo,"",@"SHT_NOTE"
	.sectionflags	@"SHF_NOTE_NV_TKINFO"
	.tkinfo
        /*0018*/ 	.word	0x00000002
        /*0030*/ 	.string	""
        /*0030*/ 	.string	"ptxas"
        /*0030*/ 	.string	"Cuda compilation tools, release 13.0, V13.0.88"
        /*0030*/ 	.string	"Build cuda_13.0.r13.0/compiler.36424714_0"
        /*0030*/ 	.string	"-arch sm_100 -m 64 "



//--------------------- .note.nv.cuinfo           --------------------------
	.section	.note.nv.cuinfo,"",@"SHT_NOTE"
	.sectionflags	@"SHF_NOTE_NV_CUINFO"
        /*0018*/ 	.short	0x0002
        /*001a*/ 	.short	0x0064
        /*001c*/ 	.short	0x0082
	.zero		2


//--------------------- .nv.info                  --------------------------
	.section	.nv.info,"",@"SHT_CUDA_INFO"
	.align	4


	//----- nvinfo : EIATTR_REGCOUNT
	.align		4
        /*0000*/ 	.byte	0x04, 0x2f
        /*0002*/ 	.short	(.L_1 - .L_0)
	.align		4
.L_0:
        /*0004*/ 	.word	index@(_Z12sieve_kernelPcxxPii)
        /*0008*/ 	.word	0x00000018


	//----- nvinfo : EIATTR_FRAME_SIZE
	.align		4
.L_1:
        /*000c*/ 	.byte	0x04, 0x11
        /*000e*/ 	.short	(.L_3 - .L_2)
	.align		4
.L_2:
        /*0010*/ 	.word	index@($__internal_0_$__cuda_sm20_rem_s64)
        /*0014*/ 	.word	0x00000000


	//----- nvinfo : EIATTR_FRAME_SIZE
	.align		4
.L_3:
        /*0018*/ 	.byte	0x04, 0x11
        /*001a*/ 	.short	(.L_5 - .L_4)
	.align		4
.L_4:
        /*001c*/ 	.word	index@(_Z12sieve_kernelPcxxPii)
        /*0020*/ 	.word	0x00000000


	//----- nvinfo : EIATTR_MIN_STACK_SIZE
	.align		4
.L_5:
        /*0024*/ 	.byte	0x04, 0x12
        /*0026*/ 	.short	(.L_7 - .L_6)
	.align		4
.L_6:
        /*0028*/ 	.word	index@(_Z12sieve_kernelPcxxPii)
        /*002c*/ 	.word	0x00000000
.L_7:


//--------------------- .nv.compat                --------------------------
	.section	.nv.compat,"",@"SHT_CUDA_COMPAT_INFO"
	.align	4
        /*0000*/ 	.byte	0x02, 0x09, 0x00, 0x00, 0x02, 0x02, 0x01, 0x00, 0x02, 0x05, 0x05, 0x00, 0x03, 0x07, 0x01, 0x01
        /*0010*/ 	.byte	0x02, 0x03, 0x00, 0x00, 0x02, 0x06, 0x01, 0x00, 0x04, 0x0b, 0x08, 0x00, 0x09, 0x00, 0x00, 0x00
        /*0020*/ 	.byte	0x00, 0x00, 0x00, 0x00


//--------------------- .nv.info._Z12sieve_kernelPcxxPii --------------------------
	.section	.nv.info._Z12sieve_kernelPcxxPii,"",@"SHT_CUDA_INFO"
	.sectionflags	@""
	.align	4


	//----- nvinfo : EIATTR_CUDA_API_VERSION
	.align		4
        /*0000*/ 	.byte	0x04, 0x37
        /*0002*/ 	.short	(.L_9 - .L_8)
.L_8:
        /*0004*/ 	.word	0x00000082


	//----- nvinfo : EIATTR_KPARAM_INFO
	.align		4
.L_9:
        /*0008*/ 	.byte	0x04, 0x17
        /*000a*/ 	.short	(.L_11 - .L_10)
.L_10:
        /*000c*/ 	.word	0x00000000
        /*0010*/ 	.short	0x0004
        /*0012*/ 	.short	0x0020
        /*0014*/ 	.byte	0x00, 0xf0, 0x11, 0x00


	//----- nvinfo : EIATTR_KPARAM_INFO
	.align		4
.L_11:
        /*0018*/ 	.byte	0x04, 0x17
        /*001a*/ 	.short	(.L_13 - .L_12)
.L_12:
        /*001c*/ 	.word	0x00000000
        /*0020*/ 	.short	0x0003
        /*0022*/ 	.short	0x0018
        /*0024*/ 	.byte	0x00, 0xf5, 0x21, 0x00


	//----- nvinfo : EIATTR_KPARAM_INFO
	.align		4
.L_13:
        /*0028*/ 	.byte	0x04, 0x17
        /*002a*/ 	.short	(.L_15 - .L_14)
.L_14:
        /*002c*/ 	.word	0x00000000
        /*0030*/ 	.short	0x0002
        /*0032*/ 	.short	0x0010
        /*0034*/ 	.byte	0x00, 0xf0, 0x21, 0x00


	//----- nvinfo : EIATTR_KPARAM_INFO
	.align		4
.L_15:
        /*0038*/ 	.byte	0x04, 0x17
        /*003a*/ 	.short	(.L_17 - .L_16)
.L_16:
        /*003c*/ 	.word	0x00000000
        /*0040*/ 	.short	0x0001
        /*0042*/ 	.short	0x0008
        /*0044*/ 	.byte	0x00, 0xf0, 0x21, 0x00


	//----- nvinfo : EIATTR_KPARAM_INFO
	.align		4
.L_17:
        /*0048*/ 	.byte	0x04, 0x17
        /*004a*/ 	.short	(.L_19 - .L_18)
.L_18:
        /*004c*/ 	.word	0x00000000
        /*0050*/ 	.short	0x0000
        /*0052*/ 	.short	0x0000
        /*0054*/ 	.byte	0x00, 0xf5, 0x21, 0x00


	//----- nvinfo : EIATTR_SPARSE_MMA_MASK
	.align		4
.L_19:
        /*0058*/ 	.byte	0x03, 0x50
        /*005a*/ 	.short	0x0000


	//----- nvinfo : EIATTR_MAXREG_COUNT
	.align		4
        /*005c*/ 	.byte	0x03, 0x1b
        /*005e*/ 	.short	0x00ff


	//----- nvinfo : EIATTR_MERCURY_ISA_VERSION
	.align		4
        /*0060*/ 	.byte	0x03, 0x5f
        /*0062*/ 	.short	0x0101


	//----- nvinfo : EIATTR_VRC_CTA_INIT_COUNT
	.align		4
        /*0064*/ 	.byte	0x02, 0x4a
	.zero		1
	.zero		1


	//----- nvinfo : EIATTR_EXIT_INSTR_OFFSETS
	.align		4
        /*0068*/ 	.byte	0x04, 0x1c
        /*006a*/ 	.short	(.L_21 - .L_20)


	//   ....[0]....
.L_20:
        /*006c*/ 	.word	0x000000d0


	//   ....[1]....
        /*0070*/ 	.word	0x00000250


	//   ....[2]....
        /*0074*/ 	.word	0x00000710


	//----- nvinfo : EIATTR_CRS_STACK_SIZE
	.align		4
.L_21:
        /*0078*/ 	.byte	0x04, 0x1e
        /*007a*/ 	.short	(.L_23 - .L_22)
.L_22:
        /*007c*/ 	.word	0x00000000


	//----- nvinfo : EIATTR_CBANK_PARAM_SIZE
	.align		4
.L_23:
        /*0080*/ 	.byte	0x03, 0x19
        /*0082*/ 	.short	0x0024


	//----- nvinfo : EIATTR_PARAM_CBANK
	.align		4
        /*0084*/ 	.byte	0x04, 0x0a
        /*0086*/ 	.short	(.L_25 - .L_24)
	.align		4
.L_24:
        /*0088*/ 	.word	index@(.nv.constant0._Z12sieve_kernelPcxxPii)
        /*008c*/ 	.short	0x0380
        /*008e*/ 	.short	0x0024


	//----- nvinfo : EIATTR_SW_WAR
	.align		4
.L_25:
        /*0090*/ 	.byte	0x04, 0x36
        /*0092*/ 	.short	(.L_27 - .L_26)
.L_26:
        /*0094*/ 	.word	0x00000008
.L_27:


//--------------------- .nv.callgraph             --------------------------
	.section	.nv.callgraph,"",@"SHT_CUDA_CALLGRAPH"
	.align	4
	.sectionentsize	8
	.align		4
        /*0000*/ 	.word	0x00000000
	.align		4
        /*0004*/ 	.word	0xffffffff
	.align		4
        /*0008*/ 	.word	0x00000000
	.align		4
        /*000c*/ 	.word	0xfffffffe
	.align		4
        /*0010*/ 	.word	0x00000000
	.align		4
        /*0014*/ 	.word	0xfffffffd
	.align		4
        /*0018*/ 	.word	0x00000000
	.align		4
        /*001c*/ 	.word	0xfffffffc


//--------------------- .text._Z12sieve_kernelPcxxPii --------------------------
	.section	.text._Z12sieve_kernelPcxxPii,"ax",@progbits
	.align	128
        .global         _Z12sieve_kernelPcxxPii
        .type           _Z12sieve_kernelPcxxPii,@function
        .size           _Z12sieve_kernelPcxxPii,(.L_x_12 - _Z12sieve_kernelPcxxPii)
        .other          _Z12sieve_kernelPcxxPii,@"STO_CUDA_ENTRY STV_DEFAULT"
_Z12sieve_kernelPcxxPii:
.text._Z12sieve_kernelPcxxPii:
[----:B------:R-:W-:Y:S01]  /*0000*/  LDC R1, c[0x0][0x37c] ;  /* 0x0000df00ff017b82 */ /* 0x000fe20000000800 */
[----:B------:R-:W0:Y:S07]  /*0010*/  S2R R3, SR_TID.X ;  /* 0x0000000000037919 */ /* 0x000e2e0000002100 */
[----:B------:R-:W0:Y:S01]  /*0020*/  S2UR UR4, SR_CTAID.X ;  /* 0x00000000000479c3 */ /* 0x000e220000002500 */
[----:B------:R-:W1:Y:S01]  /*0030*/  LDCU.64 UR6, c[0x0][0x388] ;  /* 0x00007100ff0677ac */ /* 0x000e620008000a00 */
[----:B------:R-:W2:Y:S06]  /*0040*/  LDCU.64 UR8, c[0x0][0x390] ;  /* 0x00007200ff0877ac */ /* 0x000eac0008000a00 */
[----:B------:R-:W0:Y:S02]  /*0050*/  LDC R2, c[0x0][0x360] ;  /* 0x0000d800ff027b82 */ /* 0x000e240000000800 */
[----:B0-----:R-:W-:Y:S01]  /*0060*/  IMAD R0, R2, UR4, R3 ;  /* 0x0000000402007c24 */ /* 0x001fe2000f8e0203 */
[----:B------:R-:W0:Y:S04]  /*0070*/  LDCU UR4, c[0x0][0x370] ;  /* 0x00006e00ff0477ac */ /* 0x000e280008000800 */
[----:B-1----:R-:W-:-:S05]  /*0080*/  IADD3 R15, P0, PT, R0, UR6, RZ ;  /* 0x00000006000f7c10 */ /* 0x002fca000ff1e0ff */
[----:B------:R-:W-:Y:S01]  /*0090*/  IMAD.X R14, RZ, RZ, UR7, P0 ;  /* 0x00000007ff0e7e24 */ /* 0x000fe200080e06ff */
[----:B--2---:R-:W-:-:S04]  /*00a0*/  ISETP.GT.U32.AND P0, PT, R15, UR8, PT ;  /* 0x000000080f007c0c */ /* 0x004fc8000bf04070 */
[----:B------:R-:W-:Y:S01]  /*00b0*/  ISETP.GT.AND.EX P0, PT, R14, UR9, PT, P0 ;  /* 0x000000090e007c0c */ /* 0x000fe2000bf04300 */
[----:B0-----:R-:W-:-:S12]  /*00c0*/  IMAD R0, R2, UR4, RZ ;  /* 0x0000000402007c24 */ /* 0x001fd8000f8e02ff */
[----:B------:R-:W-:Y:S05]  /*00d0*/  @P0 EXIT ;  /* 0x000000000000094d */ /* 0x000fea0003800000 */
[----:B------:R-:W0:Y:S01]  /*00e0*/  LDCU UR6, c[0x0][0x3a0] ;  /* 0x00007400ff0677ac */ /* 0x000e220008000800 */
[----:B------:R-:W1:Y:S01]  /*00f0*/  LDC.64 R4, c[0x0][0x380] ;  /* 0x0000e000ff047b82 */ /* 0x000e620000000a00 */
[----:B------:R-:W2:Y:S01]  /*0100*/  LDCU.64 UR4, c[0x0][0x358] ;  /* 0x00006b00ff0477ac */ /* 0x000ea20008000a00 */
[----:B------:R-:W3:Y:S06]  /*0110*/  LDCU.64 UR8, c[0x0][0x390] ;  /* 0x00007200ff0877ac */ /* 0x000eec0008000a00 */
[----:B------:R-:W4:Y:S01]  /*0120*/  LDC.64 R8, c[0x0][0x388] ;  /* 0x0000e200ff087b82 */ /* 0x000f220000000a00 */
[----:B0-----:R-:W-:-:S09]  /*0130*/  UISETP.GT.AND UP0, UPT, UR6, URZ, UPT ;  /* 0x000000ff0600728c */ /* 0x001fd2000bf04270 */
[----:B--23--:R-:W-:Y:S05]  /*0140*/  BRA.U UP0, `(.L_x_0) ;  /* 0x0000000100447547 */ /* 0x00cfea000b800000 */
.L_x_1:
[C---:B------:R-:W-:Y:S01]  /*0150*/  LOP3.LUT R2, R15.reuse, 0x1, RZ, 0xc0, !PT ;  /* 0x000000010f027812 */ /* 0x040fe200078ec0ff */
[----:B------:R-:W-:Y:S01]  /*0160*/  IMAD.MOV.U32 R6, RZ, RZ, 0x1 ;  /* 0x00000001ff067424 */ /* 0x000fe200078e00ff */
[----:B------:R-:W-:Y:S02]  /*0170*/  ISETP.LT.U32.AND P1, PT, R15, 0x3, PT ;  /* 0x000000030f00780c */ /* 0x000fe40003f21070 */
[----:B------:R-:W-:-:S04]  /*0180*/  ISETP.NE.U32.AND P0, PT, R2, 0x1, PT ;  /* 0x000000010200780c */ /* 0x000fc80003f05070 */
[----:B------:R-:W-:-:S04]  /*0190*/  ISETP.NE.U32.AND.EX P0, PT, RZ, RZ, PT, P0 ;  /* 0x000000ffff00720c */ /* 0x000fc80003f05100 */
[----:B------:R-:W-:Y:S02]  /*01a0*/  ISETP.LT.OR.EX P0, PT, R14, RZ, !P0, P1 ;  /* 0x000000ff0e00720c */ /* 0x000fe40004701710 */
[----:B----4-:R-:W-:-:S04]  /*01b0*/  IADD3 R3, P1, PT, R15, -R8, RZ ;  /* 0x800000080f037210 */ /* 0x010fc80007f3e0ff */
[----:B-1----:R-:W-:-:S04]  /*01c0*/  IADD3 R2, P2, PT, R3, R4, RZ ;  /* 0x0000000403027210 */ /* 0x002fc80007f5e0ff */
[----:B------:R-:W-:Y:S02]  /*01d0*/  IADD3.X R3, PT, PT, R5, R14, ~R9, P2, P1 ;  /* 0x0000000e05037210 */ /* 0x000fe400017e2c09 */
[----:B------:R-:W-:-:S03]  /*01e0*/  IADD3 R15, P1, PT, R0, R15, RZ ;  /* 0x0000000f000f7210 */ /* 0x000fc60007f3e0ff */
[----:B------:R0:W-:Y:S02]  /*01f0*/  @!P0 STG.E.U8 desc[UR4][R2.64], RZ ;  /* 0x000000ff02008986 */ /* 0x0001e4000c101104 */
[----:B------:R-:W-:Y:S02]  /*0200*/  IMAD.X R14, RZ, RZ, R14, P1 ;  /* 0x000000ffff0e7224 */ /* 0x000fe400008e060e */
[----:B------:R0:W-:Y:S01]  /*0210*/  @P0 STG.E.U8 desc[UR4][R2.64], R6 ;  /* 0x0000000602000986 */ /* 0x0001e2000c101104 */
[----:B------:R-:W-:-:S04]  /*0220*/  ISETP.GT.U32.AND P0, PT, R15, UR8, PT ;  /* 0x000000080f007c0c */ /* 0x000fc8000bf04070 */
[----:B------:R-:W-:-:S13]  /*0230*/  ISETP.GT.AND.EX P0, PT, R14, UR9, PT, P0 ;  /* 0x000000090e007c0c */ /* 0x000fda000bf04300 */
[----:B0-----:R-:W-:Y:S05]  /*0240*/  @!P0 BRA `(.L_x_1) ;  /* 0xfffffffc00c08947 */ /* 0x001fea000383ffff */
[----:B------:R-:W-:Y:S05]  /*0250*/  EXIT ;  /* 0x000000000000794d */ /* 0x000fea0003800000 */
.L_x_0:
[C---:B01----:R-:W-:Y:S01]  /*0260*/  LOP3.LUT R2, R15.reuse, 0x1, RZ, 0xc0, !PT ;  /* 0x000000010f027812 */ /* 0x043fe200078ec0ff */
[----:B------:R-:W0:Y:S01]  /*0270*/  LDCU UR6, c[0x0][0x3a0] ;  /* 0x00007400ff0677ac */ /* 0x000e220008000800 */
[----:B------:R-:W-:Y:S01]  /*0280*/  ISETP.GT.U32.AND P1, PT, R15, 0x2, PT ;  /* 0x000000020f00780c */ /* 0x000fe20003f24070 */
[----:B------:R-:W-:Y:S01]  /*0290*/  BSSY.RECONVERGENT B0, `(.L_x_2) ;  /* 0x0000042000007945 */ /* 0x000fe20003800200 */
[----:B------:R-:W-:Y:S02]  /*02a0*/  ISETP.NE.U32.AND P0, PT, R2, 0x1, PT ;  /* 0x000000010200780c */ /* 0x000fe40003f05070 */
[----:B------:R-:W-:Y:S02]  /*02b0*/  ISETP.GT.AND.EX P1, PT, R14, RZ, PT, P1 ;  /* 0x000000ff0e00720c */ /* 0x000fe40003f24310 */
[----:B------:R-:W-:-:S13]  /*02c0*/  ISETP.NE.U32.AND.EX P0, PT, RZ, RZ, PT, P0 ;  /* 0x000000ffff00720c */ /* 0x000fda0003f05100 */
[----:B0-----:R-:W-:Y:S05]  /*02d0*/  @P0 BRA P1, `(.L_x_3) ;  /* 0x0000000000dc0947 */ /* 0x001fea0000800000 */
[----:B------:R-:W0:Y:S01]  /*02e0*/  LDC.64 R2, c[0x0][0x398] ;  /* 0x0000e600ff027b82 */ /* 0x000e220000000a00 */
[----:B------:R-:W-:Y:S01]  /*02f0*/  BSSY.RECONVERGENT B1, `(.L_x_4) ;  /* 0x000002e000017945 */ /* 0x000fe20003800200 */
[----:B----4-:R-:W-:-:S07]  /*0300*/  IMAD.MOV.U32 R9, RZ, RZ, RZ ;  /* 0x000000ffff097224 */ /* 0x010fce00078e00ff */
.L_x_9:
[----:B01----:R-:W-:-:S05]  /*0310*/  IMAD.WIDE.U32 R4, R9, 0x4, R2 ;  /* 0x0000000409047825 */ /* 0x003fca00078e0002 */
[----:B------:R-:W2:Y:S02]  /*0320*/  LDG.E R11, desc[UR4][R4.64] ;  /* 0x00000004040b7981 */ /* 0x000ea4000c1e1900 */
[----:B--2---:R-:W-:-:S05]  /*0330*/  IMAD R6, R11, R11, RZ ;  /* 0x0000000b0b067224 */ /* 0x004fca00078e02ff */
[----:B------:R-:W-:Y:S01]  /*0340*/  ISETP.GE.U32.AND P0, PT, R15, R6, PT ;  /* 0x000000060f00720c */ /* 0x000fe20003f06070 */
[----:B------:R-:W-:-:S03]  /*0350*/  IMAD.MOV.U32 R6, RZ, RZ, 0x1 ;  /* 0x00000001ff067424 */ /* 0x000fc600078e00ff */
[----:B------:R-:W-:Y:S02]  /*0360*/  ISETP.GE.AND.EX P0, PT, R14, RZ, PT, P0 ;  /* 0x000000ff0e00720c */ /* 0x000fe40003f06300 */
[----:B------:R-:W-:-:S11]  /*0370*/  PRMT R5, R6, 0x7610, R5 ;  /* 0x0000761006057816 */ /* 0x000fd60000000005 */
[----:B------:R-:W-:Y:S05]  /*0380*/  @!P0 BRA `(.L_x_5) ;  /* 0x0000000000908947 */ /* 0x000fea0003800000 */
[----:B------:R-:W-:Y:S01]  /*0390*/  SHF.R.S32.HI R10, RZ, 0x1f, R11 ;  /* 0x0000001fff0a7819 */ /* 0x000fe2000001140b */
[----:B------:R-:W-:Y:S03]  /*03a0*/  BSSY.RECONVERGENT B2, `(.L_x_6) ;  /* 0x000001c000027945 */ /* 0x000fe60003800200 */
[----:B------:R-:W-:-:S04]  /*03b0*/  LOP3.LUT R4, R14, R10, RZ, 0xfc, !PT ;  /* 0x0000000a0e047212 */ /* 0x000fc800078efcff */
[----:B------:R-:W-:-:S13]  /*03c0*/  ISETP.NE.U32.AND P0, PT, R4, RZ, PT ;  /* 0x000000ff0400720c */ /* 0x000fda0003f05070 */
[----:B------:R-:W-:Y:S05]  /*03d0*/  @P0 BRA `(.L_x_7) ;  /* 0x0000000000500947 */ /* 0x000fea0003800000 */
[----:B------:R-:W0:Y:S01]  /*03e0*/  I2F.U32.RP R6, R11 ;  /* 0x0000000b00067306 */ /* 0x000e220000209000 */
[----:B------:R-:W-:Y:S01]  /*03f0*/  IMAD.MOV R7, RZ, RZ, -R11 ;  /* 0x000000ffff077224 */ /* 0x000fe200078e0a0b */
[----:B------:R-:W-:-:S06]  /*0400*/  ISETP.NE.U32.AND P1, PT, R11, RZ, PT ;  /* 0x000000ff0b00720c */ /* 0x000fcc0003f25070 */
[----:B0-----:R-:W0:Y:S02]  /*0410*/  MUFU.RCP R6, R6 ;  /* 0x0000000600067308 */ /* 0x001e240000001000 */
[----:B0-----:R-:W-:-:S06]  /*0420*/  VIADD R4, R6, 0xffffffe ;  /* 0x0ffffffe06047836 */ /* 0x001fcc0000000000 */
[----:B------:R0:W1:Y:S02]  /*0430*/  F2I.FTZ.U32.TRUNC.NTZ R5, R4 ;  /* 0x0000000400057305 */ /* 0x000064000021f000 */
[----:B0-----:R-:W-:Y:S02]  /*0440*/  IMAD.MOV.U32 R4, RZ, RZ, RZ ;  /* 0x000000ffff047224 */ /* 0x001fe400078e00ff */
[----:B-1----:R-:W-:-:S04]  /*0450*/  IMAD R7, R7, R5, RZ ;  /* 0x0000000507077224 */ /* 0x002fc800078e02ff */
[----:B------:R-:W-:-:S06]  /*0460*/  IMAD.HI.U32 R8, R5, R7, R4 ;  /* 0x0000000705087227 */ /* 0x000fcc00078e0004 */
[----:B------:R-:W-:-:S04]  /*0470*/  IMAD.HI.U32 R8, R8, R15, RZ ;  /* 0x0000000f08087227 */ /* 0x000fc800078e00ff */
[----:B------:R-:W-:-:S04]  /*0480*/  IMAD.MOV R8, RZ, RZ, -R8 ;  /* 0x000000ffff087224 */ /* 0x000fc800078e0a08 */
[----:B------:R-:W-:-:S05]  /*0490*/  IMAD R8, R11, R8, R15 ;  /* 0x000000080b087224 */ /* 0x000fca00078e020f */
[----:B------:R-:W-:-:S13]  /*04a0*/  ISETP.GE.U32.AND P0, PT, R8, R11, PT ;  /* 0x0000000b0800720c */ /* 0x000fda0003f06070 */
[----:B------:R-:W-:-:S05]  /*04b0*/  @P0 IMAD.IADD R8, R8, 0x1, -R11 ;  /* 0x0000000108080824 */ /* 0x000fca00078e0a0b */
[----:B------:R-:W-:-:S13]  /*04c0*/  ISETP.GE.U32.AND P0, PT, R8, R11, PT ;  /* 0x0000000b0800720c */ /* 0x000fda0003f06070 */
[----:B------:R-:W-:Y:S01]  /*04d0*/  @P0 IMAD.IADD R8, R8, 0x1, -R11 ;  /* 0x0000000108080824 */ /* 0x000fe200078e0a0b */
[----:B------:R-:W-:-:S04]  /*04e0*/  @!P1 LOP3.LUT R8, RZ, R11, RZ, 0x33, !PT ;  /* 0x0000000bff089212 */ /* 0x000fc800078e33ff */
[----:B------:R-:W-:-:S04]  /*04f0*/  ISETP.NE.U32.AND P0, PT, R8, RZ, PT ;  /* 0x000000ff0800720c */ /* 0x000fc80003f05070 */
[----:B------:R-:W-:Y:S01]  /*0500*/  ISETP.NE.AND.EX P0, PT, RZ, RZ, PT, P0 ;  /* 0x000000ffff00720c */ /* 0x000fe20003f05300 */
[----:B------:R-:W-:-:S12]  /*0510*/  BRA `(.L_x_8) ;  /* 0x0000000000107947 */ /* 0x000fd80003800000 */
.L_x_7:
[----:B------:R-:W-:-:S07]  /*0520*/  MOV R8, 0x540 ;  /* 0x0000054000087802 */ /* 0x000fce0000000f00 */
[----:B------:R-:W-:Y:S05]  /*0530*/  CALL.REL.NOINC `($__internal_0_$__cuda_sm20_rem_s64) ;  /* 0x00000000007c7944 */ /* 0x000fea0003c00000 */
[----:B------:R-:W-:-:S04]  /*0540*/  ISETP.NE.U32.AND P0, PT, R6, RZ, PT ;  /* 0x000000ff0600720c */ /* 0x000fc80003f05070 */
[----:B------:R-:W-:-:S13]  /*0550*/  ISETP.NE.AND.EX P0, PT, R7, RZ, PT, P0 ;  /* 0x000000ff0700720c */ /* 0x000fda0003f05300 */
.L_x_8:
[----:B------:R-:W-:Y:S05]  /*0560*/  BSYNC.RECONVERGENT B2 ;  /* 0x0000000000027941 */ /* 0x000fea0003800200 */
.L_x_6:
[----:B------:R-:W-:Y:S01]  /*0570*/  PRMT R5, RZ, 0x7610, R5 ;  /* 0x00007610ff057816 */ /* 0x000fe20000000005 */
[----:B------:R-:W-:Y:S06]  /*0580*/  @!P0 BRA `(.L_x_5) ;  /* 0x0000000000108947 */ /* 0x000fec0003800000 */
[----:B------:R-:W-:-:S05]  /*0590*/  VIADD R9, R9, 0x1 ;  /* 0x0000000109097836 */ /* 0x000fca0000000000 */
[----:B------:R-:W-:-:S13]  /*05a0*/  ISETP.NE.AND P0, PT, R9, UR6, PT ;  /* 0x0000000609007c0c */ /* 0x000fda000bf05270 */
[----:B------:R-:W-:Y:S05]  /*05b0*/  @P0 BRA `(.L_x_9) ;  /* 0xfffffffc00540947 */ /* 0x000fea000383ffff */
[----:B------:R-:W-:-:S07]  /*05c0*/  IMAD.MOV.U32 R5, RZ, RZ, 0x1 ;  /* 0x00000001ff057424 */ /* 0x000fce00078e00ff */
.L_x_5:
[----:B------:R-:W-:Y:S05]  /*05d0*/  BSYNC.RECONVERGENT B1 ;  /* 0x0000000000017941 */ /* 0x000fea0003800200 */
.L_x_4:
[----:B------:R-:W0:Y:S08]  /*05e0*/  LDC.64 R6, c[0x0][0x388] ;  /* 0x0000e200ff067b82 */ /* 0x000e300000000a00 */
[----:B------:R-:W1:Y:S01]  /*05f0*/  LDC.64 R8, c[0x0][0x380] ;  /* 0x0000e000ff087b82 */ /* 0x000e620000000a00 */
[----:B0-----:R-:W-:-:S04]  /*0600*/  IADD3 R3, P0, PT, R15, -R6, RZ ;  /* 0x800000060f037210 */ /* 0x001fc80007f1e0ff */
[----:B-1----:R-:W-:-:S04]  /*0610*/  IADD3 R2, P1, PT, R3, R8, RZ ;  /* 0x0000000803027210 */ /* 0x002fc80007f3e0ff */
[----:B------:R-:W-:-:S05]  /*0620*/  IADD3.X R3, PT, PT, R9, R14, ~R7, P1, P0 ;  /* 0x0000000e09037210 */ /* 0x000fca0000fe0c07 */
[----:B------:R1:W-:Y:S01]  /*0630*/  STG.E.U8 desc[UR4][R2.64], R5 ;  /* 0x0000000502007986 */ /* 0x0003e2000c101104 */
[----:B------:R-:W-:Y:S05]  /*0640*/  BRA `(.L_x_10) ;  /* 0x0000000000187947 */ /* 0x000fea0003800000 */
.L_x_3:
[----:B------:R-:W1:Y:S08]  /*0650*/  LDC.64 R2, c[0x0][0x388] ;  /* 0x0000e200ff027b82 */ /* 0x000e700000000a00 */
[----:B------:R-:W0:Y:S01]  /*0660*/  LDC.64 R6, c[0x0][0x380] ;  /* 0x0000e000ff067b82 */ /* 0x000e220000000a00 */
[----:B-1----:R-:W-:-:S04]  /*0670*/  IADD3 R5, P0, PT, R15, -R2, RZ ;  /* 0x800000020f057210 */ /* 0x002fc80007f1e0ff */
[----:B0-----:R-:W-:-:S04]  /*0680*/  IADD3 R2, P1, PT, R5, R6, RZ ;  /* 0x0000000605027210 */ /* 0x001fc80007f3e0ff */
[----:B------:R-:W-:-:S05]  /*0690*/  IADD3.X R3, PT, PT, R7, R14, ~R3, P1, P0 ;  /* 0x0000000e07037210 */ /* 0x000fca0000fe0c03 */
[----:B------:R0:W-:Y:S04]  /*06a0*/  STG.E.U8 desc[UR4][R2.64], RZ ;  /* 0x000000ff02007986 */ /* 0x0001e8000c101104 */
.L_x_10:
[----:B------:R-:W-:Y:S05]  /*06b0*/  BSYNC.RECONVERGENT B0 ;  /* 0x0000000000007941 */ /* 0x000fea0003800200 */
.L_x_2:
[----:B------:R-:W2:Y:S01]  /*06c0*/  LDCU.64 UR8, c[0x0][0x390] ;  /* 0x00007200ff0877ac */ /* 0x000ea20008000a00 */
[----:B------:R-:W-:-:S05]  /*06d0*/  IADD3 R15, P0, PT, R0, R15, RZ ;  /* 0x0000000f000f7210 */ /* 0x000fca0007f1e0ff */
[----:B------:R-:W-:Y:S01]  /*06e0*/  IMAD.X R14, RZ, RZ, R14, P0 ;  /* 0x000000ffff0e7224 */ /* 0x000fe200000e060e */
[----:B--2---:R-:W-:-:S04]  /*06f0*/  ISETP.GT.U32.AND P0, PT, R15, UR8, PT ;  /* 0x000000080f007c0c */ /* 0x004fc8000bf04070 */
[----:B------:R-:W-:-:S13]  /*0700*/  ISETP.GT.AND.EX P0, PT, R14, UR9, PT, P0 ;  /* 0x000000090e007c0c */ /* 0x000fda000bf04300 */
[----:B------:R-:W-:Y:S05]  /*0710*/  @P0 EXIT ;  /* 0x000000000000094d */ /* 0x000fea0003800000 */
[----:B------:R-:W-:Y:S05]  /*0720*/  BRA `(.L_x_0) ;  /* 0xfffffff800cc7947 */ /* 0x000fea000383ffff */
        .weak           $__internal_0_$__cuda_sm20_rem_s64
        .type           $__internal_0_$__cuda_sm20_rem_s64,@function
        .size           $__internal_0_$__cuda_sm20_rem_s64,(.L_x_12 - $__internal_0_$__cuda_sm20_rem_s64)
$__internal_0_$__cuda_sm20_rem_s64:
[----:B------:R-:W-:Y:S02]  /*0730*/  IADD3 R4, P1, PT, RZ, -R11, RZ ;  /* 0x8000000bff047210 */ /* 0x000fe40007f3e0ff */
[----:B------:R-:W-:-:S03]  /*0740*/  ISETP.GE.AND P0, PT, R10, RZ, PT ;  /* 0x000000ff0a00720c */ /* 0x000fc60003f06270 */
[----:B------:R-:W-:Y:S01]  /*0750*/  IMAD.X R5, RZ, RZ, ~R10, P1 ;  /* 0x000000ffff057224 */ /* 0x000fe200008e0e0a */
[----:B------:R-:W-:-:S04]  /*0760*/  SEL R4, R4, R11, !P0 ;  /* 0x0000000b04047207 */ /* 0x000fc80004000000 */
[----:B------:R-:W-:-:S04]  /*0770*/  SEL R5, R5, R10, !P0 ;  /* 0x0000000a05057207 */ /* 0x000fc80004000000 */
[----:B------:R-:W0:Y:S08]  /*0780*/  I2F.U64.RP R16, R4 ;  /* 0x0000000400107312 */ /* 0x000e300000309000 */
[----:B0-----:R-:W0:Y:S02]  /*0790*/  MUFU.RCP R16, R16 ;  /* 0x0000001000107308 */ /* 0x001e240000001000 */
[----:B0-----:R-:W-:-:S06]  /*07a0*/  VIADD R6, R16, 0x1ffffffe ;  /* 0x1ffffffe10067836 */ /* 0x001fcc0000000000 */
[----:B------:R-:W0:Y:S02]  /*07b0*/  F2I.U64.TRUNC R6, R6 ;  /* 0x0000000600067311 */ /* 0x000e24000020d800 */
[----:B0-----:R-:W-:-:S04]  /*07c0*/  IMAD.WIDE.U32 R12, R6, R4, RZ ;  /* 0x00000004060c7225 */ /* 0x001fc800078e00ff */
[----:B------:R-:W-:Y:S01]  /*07d0*/  IMAD R13, R6, R5, R13 ;  /* 0x00000005060d7224 */ /* 0x000fe200078e020d */
[----:B------:R-:W-:-:S03]  /*07e0*/  IADD3 R17, P0, PT, RZ, -R12, RZ ;  /* 0x8000000cff117210 */ /* 0x000fc60007f1e0ff */
[----:B------:R-:W-:Y:S02]  /*07f0*/  IMAD R13, R7, R4, R13 ;  /* 0x00000004070d7224 */ /* 0x000fe400078e020d */
[----:B------:R-:W-:-:S04]  /*0800*/  IMAD.HI.U32 R12, R6, R17, RZ ;  /* 0x00000011060c7227 */ /* 0x000fc800078e00ff */
[----:B------:R-:W-:Y:S02]  /*0810*/  IMAD.X R19, RZ, RZ, ~R13, P0 ;  /* 0x000000ffff137224 */ /* 0x000fe400000e0e0d */
[----:B------:R-:W-:Y:S02]  /*0820*/  IMAD.MOV.U32 R13, RZ, RZ, R6 ;  /* 0x000000ffff0d7224 */ /* 0x000fe400078e0006 */
[-C--:B------:R-:W-:Y:S02]  /*0830*/  IMAD R21, R7, R19.reuse, RZ ;  /* 0x0000001307157224 */ /* 0x080fe400078e02ff */
[----:B------:R-:W-:-:S04]  /*0840*/  IMAD.WIDE.U32 R12, P0, R6, R19, R12 ;  /* 0x00000013060c7225 */ /* 0x000fc8000780000c */
[----:B------:R-:W-:-:S04]  /*0850*/  IMAD.HI.U32 R12, P1, R7, R17, R12 ;  /* 0x00000011070c7227 */ /* 0x000fc8000782000c */
[----:B------:R-:W-:Y:S01]  /*0860*/  IMAD.HI.U32 R17, R7, R19, RZ ;  /* 0x0000001307117227 */ /* 0x000fe200078e00ff */
[----:B------:R-:W-:-:S03]  /*0870*/  IADD3 R13, P2, PT, R21, R12, RZ ;  /* 0x0000000c150d7210 */ /* 0x000fc60007f5e0ff */
[----:B------:R-:W-:Y:S02]  /*0880*/  IMAD.X R17, R17, 0x1, R7, P0 ;  /* 0x0000000111117824 */ /* 0x000fe400000e0607 */
[----:B------:R-:W-:-:S03]  /*0890*/  IMAD.WIDE.U32 R6, R13, R4, RZ ;  /* 0x000000040d067225 */ /* 0x000fc600078e00ff */
[----:B------:R-:W-:Y:S01]  /*08a0*/  IADD3.X R17, PT, PT, RZ, RZ, R17, P2, P1 ;  /* 0x000000ffff117210 */ /* 0x000fe200017e2411 */
[----:B------:R-:W-:Y:S01]  /*08b0*/  IMAD R7, R13, R5, R7 ;  /* 0x000000050d077224 */ /* 0x000fe200078e0207 */
[----:B------:R-:W-:Y:S02]  /*08c0*/  IADD3 R19, P0, PT, RZ, -R6, RZ ;  /* 0x80000006ff137210 */ /* 0x000fe40007f1e0ff */
[----:B------:R-:W-:Y:S01]  /*08d0*/  ISETP.GE.AND P1, PT, R14, RZ, PT ;  /* 0x000000ff0e00720c */ /* 0x000fe20003f26270 */
[----:B------:R-:W-:Y:S01]  /*08e0*/  IMAD R7, R17, R4, R7 ;  /* 0x0000000411077224 */ /* 0x000fe200078e0207 */
[----:B------:R-:W-:Y:S01]  /*08f0*/  IADD3 R6, P4, PT, RZ, -R15, RZ ;  /* 0x8000000fff067210 */ /* 0x000fe20007f9e0ff */
[----:B------:R-:W-:-:S04]  /*0900*/  IMAD.HI.U32 R12, R13, R19, RZ ;  /* 0x000000130d0c7227 */ /* 0x000fc800078e00ff */
[----:B------:R-:W-:-:S04]  /*0910*/  IMAD.X R16, RZ, RZ, ~R7, P0 ;  /* 0x000000ffff107224 */ /* 0x000fc800000e0e07 */
[----:B------:R-:W-:-:S04]  /*0920*/  IMAD.WIDE.U32 R12, P0, R13, R16, R12 ;  /* 0x000000100d0c7225 */ /* 0x000fc8000780000c */
[C---:B------:R-:W-:Y:S02]  /*0930*/  IMAD R7, R17.reuse, R16, RZ ;  /* 0x0000001011077224 */ /* 0x040fe400078e02ff */
[----:B------:R-:W-:Y:S01]  /*0940*/  IMAD.HI.U32 R12, P2, R17, R19, R12 ;  /* 0x00000013110c7227 */ /* 0x000fe2000784000c */
[----:B------:R-:W-:-:S03]  /*0950*/  SEL R13, R6, R15, !P1 ;  /* 0x0000000f060d7207 */ /* 0x000fc60004800000 */
[----:B------:R-:W-:Y:S01]  /*0960*/  IMAD.HI.U32 R16, R17, R16, RZ ;  /* 0x0000001011107227 */ /* 0x000fe200078e00ff */
[----:B------:R-:W-:-:S03]  /*0970*/  IADD3 R12, P3, PT, R7, R12, RZ ;  /* 0x0000000c070c7210 */ /* 0x000fc60007f7e0ff */
[----:B------:R-:W-:Y:S02]  /*0980*/  IMAD.X R19, RZ, RZ, ~R14, P4 ;  /* 0x000000ffff137224 */ /* 0x000fe400020e0e0e */
[----:B------:R-:W-:Y:S02]  /*0990*/  IMAD.X R7, R16, 0x1, R17, P0 ;  /* 0x0000000110077824 */ /* 0x000fe400000e0611 */
[C---:B------:R-:W-:Y:S01]  /*09a0*/  IMAD.HI.U32 R6, R12.reuse, R13, RZ ;  /* 0x0000000d0c067227 */ /* 0x040fe200078e00ff */
[----:B------:R-:W-:Y:S02]  /*09b0*/  SEL R17, R19, R14, !P1 ;  /* 0x0000000e13117207 */ /* 0x000fe40004800000 */
[----:B------:R-:W-:Y:S01]  /*09c0*/  IADD3.X R16, PT, PT, RZ, RZ, R7, P3, P2 ;  /* 0x000000ffff107210 */ /* 0x000fe20001fe4407 */
[----:B------:R-:W-:Y:S02]  /*09d0*/  IMAD.MOV.U32 R7, RZ, RZ, RZ ;  /* 0x000000ffff077224 */ /* 0x000fe400078e00ff */
[----:B------:R-:W-:-:S04]  /*09e0*/  IMAD.WIDE.U32 R6, R12, R17, R6 ;  /* 0x000000110c067225 */ /* 0x000fc800078e0006 */
[C---:B------:R-:W-:Y:S02]  /*09f0*/  IMAD R19, R16.reuse, R17, RZ ;  /* 0x0000001110137224 */ /* 0x040fe400078e02ff */
[----:B------:R-:W-:-:S04]  /*0a00*/  IMAD.HI.U32 R6, P0, R16, R13, R6 ;  /* 0x0000000d10067227 */ /* 0x000fc80007800006 */
[----:B------:R-:W-:Y:S01]  /*0a10*/  IMAD.HI.U32 R12, R16, R17, RZ ;  /* 0x00000011100c7227 */ /* 0x000fe200078e00ff */
[----:B------:R-:W-:-:S03]  /*0a20*/  IADD3 R19, P2, PT, R19, R6, RZ ;  /* 0x0000000613137210 */ /* 0x000fc60007f5e0ff */
[----:B------:R-:W-:Y:S02]  /*0a30*/  IMAD.X R12, RZ, RZ, R12, P0 ;  /* 0x000000ffff0c7224 */ /* 0x000fe400000e060c */
[----:B------:R-:W-:-:S04]  /*0a40*/  IMAD.WIDE.U32 R6, R19, R4, RZ ;  /* 0x0000000413067225 */ /* 0x000fc800078e00ff */
[----:B------:R-:W-:Y:S02]  /*0a50*/  IMAD.X R21, RZ, RZ, R12, P2 ;  /* 0x000000ffff157224 */ /* 0x000fe400010e060c */
[----:B------:R-:W-:Y:S01]  /*0a60*/  IMAD R19, R19, R5, R7 ;  /* 0x0000000513137224 */ /* 0x000fe200078e0207 */
[----:B------:R-:W-:-:S03]  /*0a70*/  IADD3 R7, P2, PT, -R6, R13, RZ ;  /* 0x0000000d06077210 */ /* 0x000fc60007f5e1ff */
[-C--:B------:R-:W-:Y:S01]  /*0a80*/  IMAD R6, R21, R4.reuse, R19 ;  /* 0x0000000415067224 */ /* 0x080fe200078e0213 */
[----:B------:R-:W-:-:S03]  /*0a90*/  ISETP.GE.U32.AND P0, PT, R7, R4, PT ;  /* 0x000000040700720c */ /* 0x000fc60003f06070 */
[----:B------:R-:W-:Y:S01]  /*0aa0*/  IMAD.X R19, R17, 0x1, ~R6, P2 ;  /* 0x0000000111137824 */ /* 0x000fe200010e0e06 */
[----:B------:R-:W-:-:S04]  /*0ab0*/  IADD3 R13, P2, PT, R7, -R4, RZ ;  /* 0x80000004070d7210 */ /* 0x000fc80007f5e0ff */
[C---:B------:R-:W-:Y:S01]  /*0ac0*/  ISETP.GE.U32.AND.EX P0, PT, R19.reuse, R5, PT, P0 ;  /* 0x000000051300720c */ /* 0x040fe20003f06100 */
[----:B------:R-:W-:-:S03]  /*0ad0*/  IMAD.X R17, R19, 0x1, ~R5, P2 ;  /* 0x0000000113117824 */ /* 0x000fc600010e0e05 */
[----:B------:R-:W-:Y:S02]  /*0ae0*/  SEL R13, R13, R7, P0 ;  /* 0x000000070d0d7207 */ /* 0x000fe40000000000 */
[----:B------:R-:W-:Y:S02]  /*0af0*/  SEL R17, R17, R19, P0 ;  /* 0x0000001311117207 */ /* 0x000fe40000000000 */
[CC--:B------:R-:W-:Y:S02]  /*0b00*/  ISETP.GE.U32.AND P0, PT, R13.reuse, R4.reuse, PT ;  /* 0x000000040d00720c */ /* 0x0c0fe40003f06070 */
[----:B------:R-:W-:Y:S02]  /*0b10*/  IADD3 R6, P2, PT, R13, -R4, RZ ;  /* 0x800000040d067210 */ /* 0x000fe40007f5e0ff */
[----:B------:R-:W-:-:S03]  /*0b20*/  ISETP.GE.U32.AND.EX P0, PT, R17, R5, PT, P0 ;  /* 0x000000051100720c */ /* 0x000fc60003f06100 */
[----:B------:R-:W-:Y:S01]  /*0b30*/  IMAD.X R7, R17, 0x1, ~R5, P2 ;  /* 0x0000000111077824 */ /* 0x000fe200010e0e05 */
[----:B------:R-:W-:-:S04]  /*0b40*/  SEL R6, R6, R13, P0 ;  /* 0x0000000d06067207 */ /* 0x000fc80000000000 */
[----:B------:R-:W-:Y:S02]  /*0b50*/  SEL R7, R7, R17, P0 ;  /* 0x0000001107077207 */ /* 0x000fe40000000000 */
[-C--:B------:R-:W-:Y:S02]  /*0b60*/  IADD3 R5, P2, PT, RZ, -R6.reuse, RZ ;  /* 0x80000006ff057210 */ /* 0x080fe40007f5e0ff */
[----:B------:R-:W-:Y:S02]  /*0b70*/  ISETP.NE.U32.AND P0, PT, R11, RZ, PT ;  /* 0x000000ff0b00720c */ /* 0x000fe40003f05070 */
[----:B------:R-:W-:Y:S01]  /*0b80*/  SEL R6, R5, R6, !P1 ;  /* 0x0000000605067207 */ /* 0x000fe20004800000 */
[----:B------:R-:W-:Y:S01]  /*0b90*/  IMAD.X R4, RZ, RZ, ~R7, P2 ;  /* 0x000000ffff047224 */ /* 0x000fe200010e0e07 */
[----:B------:R-:W-:Y:S01]  /*0ba0*/  ISETP.NE.AND.EX P0, PT, R10, RZ, PT, P0 ;  /* 0x000000ff0a00720c */ /* 0x000fe20003f05300 */
[----:B------:R-:W-:-:S03]  /*0bb0*/  IMAD.MOV.U32 R5, RZ, RZ, 0x0 ;  /* 0x00000000ff057424 */ /* 0x000fc600078e00ff */
[----:B------:R-:W-:Y:S01]  /*0bc0*/  SEL R7, R4, R7, !P1 ;  /* 0x0000000704077207 */ /* 0x000fe20004800000 */
[----:B------:R-:W-:Y:S01]  /*0bd0*/  IMAD.MOV.U32 R4, RZ, RZ, R8 ;  /* 0x000000ffff047224 */ /* 0x000fe200078e0008 */
[----:B------:R-:W-:Y:S02]  /*0be0*/  SEL R6, R6, 0xffffffff, P0 ;  /* 0xffffffff06067807 */ /* 0x000fe40000000000 */
[----:B------:R-:W-:Y:S01]  /*0bf0*/  SEL R7, R7, 0xffffffff, P0 ;  /* 0xffffffff07077807 */ /* 0x000fe20000000000 */
[----:B------:R-:W-:Y:S06]  /*0c00*/  RET.REL.NODEC R4 `(_Z12sieve_kernelPcxxPii) ;  /* 0xfffffff004fc7950 */ /* 0x000fec0003c3ffff */
.L_x_11:
[----:B------:R-:W-:-:S00]  /*0c10*/  BRA `(.L_x_11) ;  /* 0xfffffffc00fc7947 */ /* 0x000fc0000383ffff */
[----:B------:R-:W-:-:S00]  /*0c20*/  NOP ;  /* 0x0000000000007918 */ /* 0x000fc00000000000 */
        /* <DEDUP_REMOVED lines=13> */
.L_x_12:


//--------------------- .nv.shared.reserved.0     --------------------------
	.section	.nv.shared.reserved.0,"aw",@nobits
	.weak		__nv_reservedSMEM_offset_0_alias
	.size		__nv_reservedSMEM_offset_0_alias, 0, 64
	.other		__nv_reservedSMEM_offset_0_alias,@"STO_CUDA_RESERVED_SHARED STV_DEFAULT"
__nv_reservedSMEM_offset_0_alias:
	.zero		0
	.zero		64


//--------------------- .nv.constant0._Z12sieve_kernelPcxxPii --------------------------
	.section	.nv.constant0._Z12sieve_kernelPcxxPii,"a",@progbits
	.sectionflags	@""
	.align	4
.nv.constant0._Z12sieve_kernelPcxxPii:
	.zero		932


//--------------------- SYMBOLS --------------------------

	.type		.nv.reservedSmem.offset0,@object
	.size		.nv.reservedSmem.offset0,0x4
